	.headerflags	@"EF_CUDA_TEXMODE_UNIFIED EF_CUDA_64BIT_ADDRESS EF_CUDA_ACCELERATORS EF_CUDA_SM90 EF_CUDA_VIRTUAL_SM(EF_CUDA_SM90)"
	.elftype	@"ET_EXEC"


//--------------------- .nv.info                  --------------------------
	.section	.nv.info,"",@"SHT_CUDA_INFO"
	.align	4


	//----- nvinfo : EIATTR_REGCOUNT
	.align		4
        /*0000*/ 	.byte	0x04, 0x2f
        /*0002*/ 	.short	(.L_1 - .L_0)
	.align		4
.L_0:
        /*0004*/ 	.word	index@(triton_poi_fused_constant_pad_nd_9)
        /*0008*/ 	.word	0x00000014


	//----- nvinfo : EIATTR_MIN_STACK_SIZE
	.align		4
.L_1:
        /*000c*/ 	.byte	0x04, 0x12
        /*000e*/ 	.short	(.L_3 - .L_2)
	.align		4
.L_2:
        /*0010*/ 	.word	index@(triton_poi_fused_constant_pad_nd_9)
        /*0014*/ 	.word	0x00000000


	//----- nvinfo : EIATTR_FRAME_SIZE
	.align		4
.L_3:
        /*0018*/ 	.byte	0x04, 0x11
        /*001a*/ 	.short	(.L_5 - .L_4)
	.align		4
.L_4:
        /*001c*/ 	.word	index@(triton_poi_fused_constant_pad_nd_9)
        /*0020*/ 	.word	0x00000000


	//----- nvinfo : EIATTR_MIN_STACK_SIZE
	.align		4
.L_5:
        /*0024*/ 	.byte	0x04, 0x12
        /*0026*/ 	.short	(.L_7 - .L_6)
	.align		4
.L_6:
        /*0028*/ 	.word	index@(triton_poi_fused_constant_pad_nd_9)
        /*002c*/ 	.word	0x00000000
.L_7:


//--------------------- .nv.info.triton_poi_fused_constant_pad_nd_9 --------------------------
	.section	.nv.info.triton_poi_fused_constant_pad_nd_9,"",@"SHT_CUDA_INFO"
	.sectionflags	@""
	.align	4


	//----- nvinfo : EIATTR_CUDA_API_VERSION
	.align		4
        /*0000*/ 	.byte	0x04, 0x37
        /*0002*/ 	.short	(.L_9 - .L_8)
.L_8:
        /*0004*/ 	.word	0x0000007c


	//----- nvinfo : EIATTR_KPARAM_INFO
	.align		4
.L_9:
        /*0008*/ 	.byte	0x04, 0x17
        /*000a*/ 	.short	(.L_11 - .L_10)
.L_10:
        /*000c*/ 	.word	0x00000000
        /*0010*/ 	.short	0x0002
        /*0012*/ 	.short	0x0010
        /*0014*/ 	.byte	0x00, 0xf0, 0x11, 0x00


	//----- nvinfo : EIATTR_KPARAM_INFO
	.align		4
.L_11:
        /*0018*/ 	.byte	0x04, 0x17
        /*001a*/ 	.short	(.L_13 - .L_12)
.L_12:
        /*001c*/ 	.word	0x00000000
        /*0020*/ 	.short	0x0001
        /*0022*/ 	.short	0x0008
        /*0024*/ 	.byte	0x00, 0xf4, 0x21, 0x00


	//----- nvinfo : EIATTR_KPARAM_INFO
	.align		4
.L_13:
        /*0028*/ 	.byte	0x04, 0x17
        /*002a*/ 	.short	(.L_15 - .L_14)
.L_14:
        /*002c*/ 	.word	0x00000000
        /*0030*/ 	.short	0x0000
        /*0032*/ 	.short	0x0000
        /*0034*/ 	.byte	0x00, 0xf4, 0x21, 0x00


	//----- nvinfo : EIATTR_SPARSE_MMA_MASK
	.align		4
.L_15:
        /*0038*/ 	.byte	0x03, 0x50
        /*003a*/ 	.short	0x0000


	//----- nvinfo : EIATTR_MAXREG_COUNT
	.align		4
        /*003c*/ 	.byte	0x03, 0x1b
        /*003e*/ 	.short	0x00ff


	//----- nvinfo : EIATTR_EXIT_INSTR_OFFSETS
	.align		4
        /*0040*/ 	.byte	0x04, 0x1c
        /*0042*/ 	.short	(.L_17 - .L_16)


	//   ....[0]....
.L_16:
        /*0044*/ 	.word	0x000005e0


	//   ....[1]....
        /*0048*/ 	.word	0x00000600


	//----- nvinfo : EIATTR_REQNTID
	.align		4
.L_17:
        /*004c*/ 	.byte	0x04, 0x10
        /*004e*/ 	.short	(.L_19 - .L_18)
.L_18:
        /*0050*/ 	.word	0x00000080
        /*0054*/ 	.word	0x00000001
        /*0058*/ 	.word	0x00000001


	//----- nvinfo : EIATTR_CBANK_PARAM_SIZE
	.align		4
.L_19:
        /*005c*/ 	.byte	0x03, 0x19
        /*005e*/ 	.short	0x0014


	//----- nvinfo : EIATTR_PARAM_CBANK
	.align		4
        /*0060*/ 	.byte	0x04, 0x0a
        /*0062*/ 	.short	(.L_21 - .L_20)
	.align		4
.L_20:
        /*0064*/ 	.word	index@(.nv.constant0.triton_poi_fused_constant_pad_nd_9)
        /*0068*/ 	.short	0x0210
        /*006a*/ 	.short	0x0014


	//----- nvinfo : EIATTR_SW_WAR
	.align		4
.L_21:
        /*006c*/ 	.byte	0x04, 0x36
        /*006e*/ 	.short	(.L_23 - .L_22)
.L_22:
        /*0070*/ 	.word	0x00000008
.L_23:


//--------------------- .nv.callgraph             --------------------------
	.section	.nv.callgraph,"",@"SHT_CUDA_CALLGRAPH"
	.align	4
	.sectionentsize	8
	.align		4
        /*0000*/ 	.word	0x00000000
	.align		4
        /*0004*/ 	.word	0xffffffff
	.align		4
        /*0008*/ 	.word	0x00000000
	.align		4
        /*000c*/ 	.word	0xfffffffe
	.align		4
        /*0010*/ 	.word	0x00000000
	.align		4
        /*0014*/ 	.word	0xfffffffd
	.align		4
        /*0018*/ 	.word	0x00000000
	.align		4
        /*001c*/ 	.word	0xfffffffc


//--------------------- .text.triton_poi_fused_constant_pad_nd_9 --------------------------
	.section	.text.triton_poi_fused_constant_pad_nd_9,"ax",@progbits
	.align	128
        .global         triton_poi_fused_constant_pad_nd_9
        .type           triton_poi_fused_constant_pad_nd_9,@function
        .size           triton_poi_fused_constant_pad_nd_9,(.L_x_1 - triton_poi_fused_constant_pad_nd_9)
        .other          triton_poi_fused_constant_pad_nd_9,@"STO_CUDA_ENTRY STV_DEFAULT"
triton_poi_fused_constant_pad_nd_9:
.text.triton_poi_fused_constant_pad_nd_9:
[----:B------:R-:W0:Y:S02]  /*0000*/  LDC R1, c[0x0][0x28] ;  /* 0x00000a00ff017b82 */ /* 0x000e240000000800 */
[----:B------:R-:W1:Y:S01]  /*0010*/  S2R R0, SR_TID.X ;  /* 0x0000000000007919 */ /* 0x000e620000002100 */
[----:B------:R-:W-:Y:S01]  /*0020*/  ULDC.64 UR4, c[0x0][0x210] ;  /* 0x0000840000047ab9 */ /* 0x000fe20000000a00 */
[----:B------:R-:W2:Y:S01]  /*0030*/  S2R R3, SR_CTAID.X ;  /* 0x0000000000037919 */ /* 0x000ea20000002500 */
[----:B-1----:R-:W-:Y:S01]  /*0040*/  IMAD.SHL.U32 R0, R0, 0x4, RZ ;  /* 0x0000000400007824 */ /* 0x002fe200078e00ff */
[----:B--2---:R-:W-:-:S04]  /*0050*/  SHF.R.S32.HI R11, RZ, 0x15, R3 ;  /* 0x00000015ff0b7819 */ /* 0x004fc80000011403 */
[----:B------:R-:W-:Y:S02]  /*0060*/  LOP3.LUT R0, R0, 0x1fc, RZ, 0xc0, !PT ;  /* 0x000001fc00007812 */ /* 0x000fe400078ec0ff */
[----:B------:R-:W-:-:S03]  /*0070*/  SGXT R11, R11, 0x1 ;  /* 0x000000010b0b781a */ /* 0x000fc60000000200 */
[----:B------:R-:W-:-:S04]  /*0080*/  IMAD R2, R3, 0x400, R0 ;  /* 0x0000040003027824 */ /* 0x000fc800078e0200 */
[----:B------:R-:W-:Y:S01]  /*0090*/  IMAD.HI R7, R2, 0x3e0f83e1, RZ ;  /* 0x3e0f83e102077827 */ /* 0x000fe200078e02ff */
[----:B------:R-:W-:-:S03]  /*00a0*/  LEA.HI R3, R11, R2, RZ, 0x4 ;  /* 0x000000020b037211 */ /* 0x000fc600078f20ff */
[C---:B------:R-:W-:Y:S01]  /*00b0*/  VIADD R0, R2.reuse, 0x200 ;  /* 0x0000020002007836 */ /* 0x040fe20000000000 */
[----:B------:R-:W-:Y:S01]  /*00c0*/  SHF.R.S32.HI R3, RZ, 0x4, R3 ;  /* 0x00000004ff037819 */ /* 0x000fe20000011403 */
[----:B------:R-:W-:Y:S01]  /*00d0*/  IMAD.HI R4, R2, 0x3c2e1347, RZ ;  /* 0x3c2e134702047827 */ /* 0x000fe200078e02ff */
[----:B------:R-:W-:Y:S02]  /*00e0*/  SHF.R.U32.HI R6, RZ, 0x1f, R7 ;  /* 0x0000001fff067819 */ /* 0x000fe40000011607 */
[----:B------:R-:W-:Y:S01]  /*00f0*/  LEA.HI R10, R11, R0, RZ, 0x4 ;  /* 0x000000000b0a7211 */ /* 0x000fe200078f20ff */
[----:B------:R-:W-:Y:S01]  /*0100*/  IMAD.HI R11, R3, 0x3e0f83e1, RZ ;  /* 0x3e0f83e1030b7827 */ /* 0x000fe200078e02ff */
[----:B------:R-:W-:Y:S02]  /*0110*/  SHF.R.U32.HI R5, RZ, 0x1f, R4 ;  /* 0x0000001fff057819 */ /* 0x000fe40000011604 */
[----:B------:R-:W-:Y:S01]  /*0120*/  LEA.HI.SX32 R7, R7, R6, 0x18 ;  /* 0x0000000607077211 */ /* 0x000fe200078fc2ff */
[----:B------:R-:W-:Y:S01]  /*0130*/  IMAD.HI R9, R0, 0x3e0f83e1, RZ ;  /* 0x3e0f83e100097827 */ /* 0x000fe200078e02ff */
[----:B------:R-:W-:-:S02]  /*0140*/  LEA.HI R8, R4, R5, RZ, 0x12 ;  /* 0x0000000504087211 */ /* 0x000fc400078f90ff */
[----:B------:R-:W-:Y:S02]  /*0150*/  SHF.R.U32.HI R12, RZ, 0x1f, R11 ;  /* 0x0000001fff0c7819 */ /* 0x000fe4000001160b */
[----:B------:R-:W-:Y:S01]  /*0160*/  SHF.R.S32.HI R4, RZ, 0x4, R10 ;  /* 0x00000004ff047819 */ /* 0x000fe2000001140a */
[----:B------:R-:W-:Y:S01]  /*0170*/  IMAD.HI R10, R7, 0x3e0f83e1, RZ ;  /* 0x3e0f83e1070a7827 */ /* 0x000fe200078e02ff */
[----:B------:R-:W-:Y:S02]  /*0180*/  SHF.R.U32.HI R6, RZ, 0x1f, R9 ;  /* 0x0000001fff067819 */ /* 0x000fe40000011609 */
[----:B------:R-:W-:Y:S01]  /*0190*/  LEA.HI.SX32 R12, R11, R12, 0x1c ;  /* 0x0000000c0b0c7211 */ /* 0x000fe200078fe2ff */
[----:B------:R-:W-:Y:S01]  /*01a0*/  IMAD.HI R15, R4, 0x3e0f83e1, RZ ;  /* 0x3e0f83e1040f7827 */ /* 0x000fe200078e02ff */
[----:B------:R-:W-:Y:S02]  /*01b0*/  LEA.HI.SX32 R5, R9, R6, 0x18 ;  /* 0x0000000609057211 */ /* 0x000fe400078fc2ff */
[----:B------:R-:W-:Y:S01]  /*01c0*/  SHF.R.U32.HI R11, RZ, 0x1f, R10 ;  /* 0x0000001fff0b7819 */ /* 0x000fe2000001160a */
[----:B------:R-:W-:Y:S01]  /*01d0*/  IMAD.HI R6, R0, 0x3c2e1347, RZ ;  /* 0x3c2e134700067827 */ /* 0x000fe200078e02ff */
[----:B------:R-:W-:-:S02]  /*01e0*/  SHF.R.U32.HI R16, RZ, 0x1f, R15 ;  /* 0x0000001fff107819 */ /* 0x000fc4000001160f */
[----:B------:R-:W-:Y:S01]  /*01f0*/  LEA.HI.SX32 R10, R10, R11, 0x1c ;  /* 0x0000000b0a0a7211 */ /* 0x000fe200078fe2ff */
[----:B------:R-:W-:Y:S01]  /*0200*/  IMAD R12, R12, 0x42, RZ ;  /* 0x000000420c0c7824 */ /* 0x000fe200078e02ff */
[----:B------:R-:W-:Y:S01]  /*0210*/  SHF.R.U32.HI R9, RZ, 0x1f, R6 ;  /* 0x0000001fff097819 */ /* 0x000fe20000011606 */
[----:B------:R-:W-:Y:S01]  /*0220*/  IMAD.HI R13, R5, 0x3e0f83e1, RZ ;  /* 0x3e0f83e1050d7827 */ /* 0x000fe200078e02ff */
[----:B------:R-:W-:Y:S02]  /*0230*/  LEA.HI.SX32 R16, R15, R16, 0x1c ;  /* 0x000000100f107211 */ /* 0x000fe400078fe2ff */
[----:B------:R-:W-:Y:S01]  /*0240*/  LOP3.LUT R12, RZ, R12, RZ, 0x33, !PT ;  /* 0x0000000cff0c7212 */ /* 0x000fe200078e33ff */
[----:B------:R-:W-:Y:S01]  /*0250*/  IMAD R10, R10, -0x42, R7 ;  /* 0xffffffbe0a0a7824 */ /* 0x000fe200078e0207 */
[----:B------:R-:W-:Y:S01]  /*0260*/  SHF.R.U32.HI R14, RZ, 0x1f, R13 ;  /* 0x0000001fff0e7819 */ /* 0x000fe2000001160d */
[----:B------:R-:W-:Y:S01]  /*0270*/  IMAD R16, R16, 0x42, RZ ;  /* 0x0000004210107824 */ /* 0x000fe200078e02ff */
[----:B------:R-:W-:Y:S01]  /*0280*/  LEA.HI R6, R6, R9, RZ, 0x12 ;  /* 0x0000000906067211 */ /* 0x000fe200078f90ff */
[----:B------:R-:W-:Y:S01]  /*0290*/  IMAD.IADD R9, R3, 0x1, R12 ;  /* 0x0000000103097824 */ /* 0x000fe200078e020c */
[----:B------:R-:W-:Y:S01]  /*02a0*/  LEA.HI.SX32 R14, R13, R14, 0x1c ;  /* 0x0000000e0d0e7211 */ /* 0x000fe200078fe2ff */
[----:B------:R-:W-:Y:S01]  /*02b0*/  IMAD.U32 R3, R8, 0x10000, RZ ;  /* 0x0001000008037824 */ /* 0x000fe200078e00ff */
[----:B------:R-:W-:Y:S01]  /*02c0*/  LOP3.LUT R11, RZ, R16, RZ, 0x33, !PT ;  /* 0x00000010ff0b7212 */ /* 0x000fe200078e33ff */
[----:B------:R-:W-:Y:S01]  /*02d0*/  IMAD R7, R7, -0x420, R2 ;  /* 0xfffffbe007077824 */ /* 0x000fe200078e0202 */
[----:B------:R-:W1:Y:S01]  /*02e0*/  LDC.64 R16, c[0x0][0x218] ;  /* 0x00008600ff107b82 */ /* 0x000e620000000a00 */
[C---:B------:R-:W-:Y:S01]  /*02f0*/  IMAD.SHL.U32 R8, R10.reuse, 0x400, RZ ;  /* 0x000004000a087824 */ /* 0x040fe200078e00ff */
[----:B------:R-:W-:Y:S01]  /*0300*/  SHF.R.S32.HI R13, RZ, 0x1f, R3 ;  /* 0x0000001fff0d7819 */ /* 0x000fe20000011403 */
[----:B------:R-:W-:-:S02]  /*0310*/  VIADD R10, R10, 0xffffffff ;  /* 0xffffffff0a0a7836 */ /* 0x000fc40000000000 */
[----:B------:R-:W-:Y:S01]  /*0320*/  IMAD R14, R14, -0x42, R5 ;  /* 0xffffffbe0e0e7824 */ /* 0x000fe200078e0205 */
[----:B------:R-:W-:Y:S01]  /*0330*/  IADD3 R3, P0, P1, R8, R7, R3 ;  /* 0x0000000708037210 */ /* 0x000fe2000791e003 */
[----:B------:R-:W-:Y:S01]  /*0340*/  IMAD.IADD R11, R4, 0x1, R11 ;  /* 0x00000001040b7824 */ /* 0x000fe200078e020b */
[----:B------:R-:W-:Y:S01]  /*0350*/  SHF.R.S32.HI R7, RZ, 0x1f, R7 ;  /* 0x0000001fff077819 */ /* 0x000fe20000011407 */
[----:B------:R-:W-:Y:S01]  /*0360*/  IMAD.U32 R6, R6, 0x10000, RZ ;  /* 0x0001000006067824 */ /* 0x000fe200078e00ff */
[----:B------:R-:W-:Y:S01]  /*0370*/  SHF.R.S32.HI R8, RZ, 0x1f, R8 ;  /* 0x0000001fff087819 */ /* 0x000fe20000011408 */
[----:B------:R-:W-:Y:S01]  /*0380*/  IMAD R5, R5, -0x420, R0 ;  /* 0xfffffbe005057824 */ /* 0x000fe200078e0200 */
[----:B------:R-:W-:Y:S01]  /*0390*/  LOP3.LUT R9, R10, R9, RZ, 0xfc, !PT ;  /* 0x000000090a097212 */ /* 0x000fe200078efcff */
[----:B------:R-:W-:Y:S01]  /*03a0*/  IMAD.SHL.U32 R4, R14, 0x400, RZ ;  /* 0x000004000e047824 */ /* 0x000fe200078e00ff */
[----:B------:R-:W-:Y:S01]  /*03b0*/  IADD3.X R10, R8, R7, R13, P0, P1 ;  /* 0x00000007080a7210 */ /* 0x000fe200007e240d */
[----:B------:R-:W-:Y:S01]  /*03c0*/  VIADD R14, R14, 0xffffffff ;  /* 0xffffffff0e0e7836 */ /* 0x000fe20000000000 */
[----:B------:R-:W-:-:S02]  /*03d0*/  ISETP.GE.U32.AND P0, PT, R9, 0x40, PT ;  /* 0x000000400900780c */ /* 0x000fc40003f06070 */
[--C-:B------:R-:W-:Y:S02]  /*03e0*/  IADD3 R8, P1, P2, R4, R5, R6.reuse ;  /* 0x0000000504087210 */ /* 0x100fe40007a3e006 */
[----:B------:R-:W-:Y:S02]  /*03f0*/  ISETP.LT.AND P0, PT, R2, 0x44100, !P0 ;  /* 0x000441000200780c */ /* 0x000fe40004701270 */
[----:B------:R-:W-:Y:S02]  /*0400*/  SHF.R.S32.HI R7, RZ, 0x1f, R6 ;  /* 0x0000001fff077819 */ /* 0x000fe40000011406 */
[----:B------:R-:W-:Y:S02]  /*0410*/  SHF.R.S32.HI R5, RZ, 0x1f, R5 ;  /* 0x0000001fff057819 */ /* 0x000fe40000011405 */
[----:B------:R-:W-:Y:S02]  /*0420*/  SHF.R.S32.HI R4, RZ, 0x1f, R4 ;  /* 0x0000001fff047819 */ /* 0x000fe40000011404 */
[----:B------:R-:W-:-:S02]  /*0430*/  LEA R12, P3, R3, UR4, 0x2 ;  /* 0x00000004030c7c11 */ /* 0x000fc4000f8610ff */
[----:B------:R-:W-:Y:S02]  /*0440*/  LOP3.LUT R11, R14, R11, RZ, 0xfc, !PT ;  /* 0x0000000b0e0b7212 */ /* 0x000fe400078efcff */
[----:B------:R-:W-:Y:S02]  /*0450*/  IADD3.X R9, R4, R5, R7, P1, P2 ;  /* 0x0000000504097210 */ /* 0x000fe40000fe4407 */
[----:B------:R-:W-:Y:S02]  /*0460*/  CS2R R4, SRZ ;  /* 0x0000000000047805 */ /* 0x000fe4000001ff00 */
[----:B------:R-:W-:Y:S02]  /*0470*/  LEA R14, P2, R8, UR4, 0x2 ;  /* 0x00000004080e7c11 */ /* 0x000fe4000f8410ff */
[----:B------:R-:W-:Y:S02]  /*0480*/  CS2R R6, SRZ ;  /* 0x0000000000067805 */ /* 0x000fe4000001ff00 */
[----:B------:R-:W-:-:S02]  /*0490*/  LEA.HI.X R13, R3, UR5, R10, 0x2, P3 ;  /* 0x00000005030d7c11 */ /* 0x000fc400098f140a */
[----:B------:R-:W-:Y:S01]  /*04a0*/  LEA.HI.X R15, R8, UR5, R9, 0x2, P2 ;  /* 0x00000005080f7c11 */ /* 0x000fe200090f1409 */
[----:B------:R-:W-:Y:S01]  /*04b0*/  ULDC.64 UR4, c[0x0][0x208] ;  /* 0x0000820000047ab9 */ /* 0x000fe20000000a00 */
[----:B------:R-:W-:Y:S01]  /*04c0*/  ISETP.GE.U32.AND P1, PT, R11, 0x40, PT ;  /* 0x000000400b00780c */ /* 0x000fe20003f26070 */
[----:B------:R-:W2:Y:S03]  /*04d0*/  @P0 LDG.E.128 R4, desc[UR4][R12.64+-0x1040] ;  /* 0xffefc0040c040981 */ /* 0x000ea6000c1e1d00 */
[----:B------:R-:W-:Y:S02]  /*04e0*/  ISETP.LT.AND P1, PT, R0, 0x44100, !P1 ;  /* 0x000441000000780c */ /* 0x000fe40004f21270 */
[----:B------:R-:W-:Y:S02]  /*04f0*/  CS2R R8, SRZ ;  /* 0x0000000000087805 */ /* 0x000fe4000001ff00 */
[----:B------:R-:W-:-:S09]  /*0500*/  CS2R R10, SRZ ;  /* 0x00000000000a7805 */ /* 0x000fd2000001ff00 */
[----:B------:R-:W3:Y:S01]  /*0510*/  @P1 LDG.E.128 R8, desc[UR4][R14.64+-0x1040] ;  /* 0xffefc0040e081981 */ /* 0x000ee2000c1e1d00 */
[C---:B------:R-:W-:Y:S01]  /*0520*/  ISETP.GE.AND P2, PT, R2.reuse, 0x44100, PT ;  /* 0x000441000200780c */ /* 0x040fe20003f46270 */
[----:B-1----:R-:W-:Y:S01]  /*0530*/  IMAD.WIDE R2, R2, 0x4, R16 ;  /* 0x0000000402027825 */ /* 0x002fe200078e0210 */
[----:B--2---:R-:W-:Y:S02]  /*0540*/  SEL R4, R4, RZ, P0 ;  /* 0x000000ff04047207 */ /* 0x004fe40000000000 */
[----:B------:R-:W-:Y:S02]  /*0550*/  SEL R5, R5, RZ, P0 ;  /* 0x000000ff05057207 */ /* 0x000fe40000000000 */
[----:B------:R-:W-:Y:S02]  /*0560*/  SEL R6, R6, RZ, P0 ;  /* 0x000000ff06067207 */ /* 0x000fe40000000000 */
[----:B------:R-:W-:Y:S02]  /*0570*/  SEL R7, R7, RZ, P0 ;  /* 0x000000ff07077207 */ /* 0x000fe40000000000 */
[----:B------:R-:W-:-:S03]  /*0580*/  ISETP.GE.AND P0, PT, R0, 0x44100, PT ;  /* 0x000441000000780c */ /* 0x000fc60003f06270 */
[----:B------:R1:W-:Y:S01]  /*0590*/  @!P2 STG.E.128 desc[UR4][R2.64], R4 ;  /* 0x000000040200a986 */ /* 0x0003e2000c101d04 */
[----:B---3--:R-:W-:Y:S02]  /*05a0*/  SEL R8, R8, RZ, P1 ;  /* 0x000000ff08087207 */ /* 0x008fe40000800000 */
[----:B------:R-:W-:Y:S02]  /*05b0*/  SEL R9, R9, RZ, P1 ;  /* 0x000000ff09097207 */ /* 0x000fe40000800000 */
[----:B------:R-:W-:Y:S02]  /*05c0*/  SEL R10, R10, RZ, P1 ;  /* 0x000000ff0a0a7207 */ /* 0x000fe40000800000 */
[----:B------:R-:W-:-:S03]  /*05d0*/  SEL R11, R11, RZ, P1 ;  /* 0x000000ff0b0b7207 */ /* 0x000fc60000800000 */
[----:B------:R-:W-:Y:S05]  /*05e0*/  @P0 EXIT ;  /* 0x000000000000094d */ /* 0x000fea0003800000 */
[----:B------:R-:W-:Y:S01]  /*05f0*/  STG.E.128 desc[UR4][R2.64+0x800], R8 ;  /* 0x0008000802007986 */ /* 0x000fe2000c101d04 */
[----:B------:R-:W-:Y:S05]  /*0600*/  EXIT ;  /* 0x000000000000794d */ /* 0x000fea0003800000 */
.L_x_0:
[----:B------:R-:W-:-:S00]  /*0610*/  BRA `(.L_x_0) ;  /* 0xfffffffc00fc7947 */ /* 0x000fc0000383ffff */
[----:B------:R-:W-:-:S00]  /*0620*/  NOP ;  /* 0x0000000000007918 */ /* 0x000fc00000000000 */
        /* <DEDUP_REMOVED lines=13> */
.L_x_1:


//--------------------- .nv.constant0.triton_poi_fused_constant_pad_nd_9 --------------------------
	.section	.nv.constant0.triton_poi_fused_constant_pad_nd_9,"a",@progbits
	.sectionflags	@""
	.align	4
.nv.constant0.triton_poi_fused_constant_pad_nd_9:
	.zero		548
